//
// Generated by NVIDIA NVVM Compiler
//
// Compiler Build ID: CL-36424714
// Cuda compilation tools, release 13.0, V13.0.88
// Based on NVVM 20.0.0
//

.version 9.0
.target sm_100
.address_size 64

	// .globl	_Z6scalarPfS_S_iii

.visible .entry _Z6scalarPfS_S_iii(
	.param .u64 .ptr .align 1 _Z6scalarPfS_S_iii_param_0,
	.param .u64 .ptr .align 1 _Z6scalarPfS_S_iii_param_1,
	.param .u64 .ptr .align 1 _Z6scalarPfS_S_iii_param_2,
	.param .u32 _Z6scalarPfS_S_iii_param_3,
	.param .u32 _Z6scalarPfS_S_iii_param_4,
	.param .u32 _Z6scalarPfS_S_iii_param_5
)
{
	.reg .pred 	%p<7>;
	.reg .b32 	%r<32>;
	.reg .b32 	%f<23>;
	.reg .b64 	%rd<22>;

	ld.param.u64 	%rd5, [_Z6scalarPfS_S_iii_param_0];
	ld.param.u64 	%rd6, [_Z6scalarPfS_S_iii_param_1];
	ld.param.u64 	%rd4, [_Z6scalarPfS_S_iii_param_2];
	ld.param.u32 	%r12, [_Z6scalarPfS_S_iii_param_3];
	ld.param.u32 	%r13, [_Z6scalarPfS_S_iii_param_4];
	ld.param.u32 	%r14, [_Z6scalarPfS_S_iii_param_5];
	cvta.to.global.u64 	%rd1, %rd6;
	cvta.to.global.u64 	%rd2, %rd5;
	mov.u32 	%r15, %tid.x;
	mov.u32 	%r16, %ntid.x;
	mov.u32 	%r17, %ctaid.x;
	mad.lo.s32 	%r30, %r16, %r17, %r15;
	setp.ge.s32 	%p1, %r30, %r12;
	@%p1 bra 	$L__BB0_7;
	cvta.to.global.u64 	%rd7, %rd4;
	mul.wide.s32 	%rd8, %r30, 4;
	add.s64 	%rd3, %rd7, %rd8;
	mul.lo.s32 	%r2, %r14, %r13;
	ld.global.f32 	%f21, [%rd3];
	add.s32 	%r18, %r30, %r2;
	max.s32 	%r19, %r12, %r18;
	setp.lt.s32 	%p2, %r18, %r12;
	selp.u32 	%r20, 1, 0, %p2;
	add.s32 	%r21, %r18, %r20;
	sub.s32 	%r22, %r19, %r21;
	div.u32 	%r23, %r22, %r2;
	add.s32 	%r3, %r23, %r20;
	and.b32  	%r24, %r3, 3;
	setp.eq.s32 	%p3, %r24, 3;
	@%p3 bra 	$L__BB0_4;
	add.s32 	%r25, %r3, 1;
	and.b32  	%r26, %r25, 3;
	neg.s32 	%r28, %r26;
$L__BB0_3:
	.pragma "nounroll";
	mul.wide.s32 	%rd9, %r30, 4;
	add.s64 	%rd10, %rd1, %rd9;
	add.s64 	%rd11, %rd2, %rd9;
	ld.global.f32 	%f7, [%rd11];
	ld.global.f32 	%f8, [%rd10];
	fma.rn.f32 	%f21, %f7, %f8, %f21;
	st.global.f32 	[%rd3], %f21;
	add.s32 	%r30, %r30, %r2;
	add.s32 	%r28, %r28, 1;
	setp.ne.s32 	%p4, %r28, 0;
	@%p4 bra 	$L__BB0_3;
$L__BB0_4:
	setp.lt.u32 	%p5, %r3, 3;
	@%p5 bra 	$L__BB0_7;
	mul.wide.s32 	%rd15, %r2, 4;
	shl.b32 	%r27, %r2, 2;
$L__BB0_6:
	mul.wide.s32 	%rd12, %r30, 4;
	add.s64 	%rd13, %rd2, %rd12;
	ld.global.f32 	%f9, [%rd13];
	add.s64 	%rd14, %rd1, %rd12;
	ld.global.f32 	%f10, [%rd14];
	fma.rn.f32 	%f11, %f9, %f10, %f21;
	st.global.f32 	[%rd3], %f11;
	add.s64 	%rd16, %rd13, %rd15;
	ld.global.f32 	%f12, [%rd16];
	add.s64 	%rd17, %rd14, %rd15;
	ld.global.f32 	%f13, [%rd17];
	fma.rn.f32 	%f14, %f12, %f13, %f11;
	st.global.f32 	[%rd3], %f14;
	add.s64 	%rd18, %rd16, %rd15;
	ld.global.f32 	%f15, [%rd18];
	add.s64 	%rd19, %rd17, %rd15;
	ld.global.f32 	%f16, [%rd19];
	fma.rn.f32 	%f17, %f15, %f16, %f14;
	st.global.f32 	[%rd3], %f17;
	add.s64 	%rd20, %rd18, %rd15;
	ld.global.f32 	%f18, [%rd20];
	add.s64 	%rd21, %rd19, %rd15;
	ld.global.f32 	%f19, [%rd21];
	fma.rn.f32 	%f21, %f18, %f19, %f17;
	st.global.f32 	[%rd3], %f21;
	add.s32 	%r30, %r27, %r30;
	setp.lt.s32 	%p6, %r30, %r12;
	@%p6 bra 	$L__BB0_6;
$L__BB0_7:
	ret;

}


// ===== COMPILED SASS (sm_100) =====

	.target	sm_100

	.elftype	@"ET_EXEC"


//--------------------- .note.nv.tkinfo           --------------------------
	.section	.note.nv.tkinfo,"",@"SHT_NOTE"
	.sectionflags	@"SHF_NOTE_NV_TKINFO"
	.tkinfo
        /*0018*/ 	.word	0x00000002
        /*0030*/ 	.string	""
        /*0030*/ 	.string	"ptxas"
        /*0030*/ 	.string	"Cuda compilation tools, release 13.0, V13.0.88"
        /*0030*/ 	.string	"Build cuda_13.0.r13.0/compiler.36424714_0"
        /*0030*/ 	.string	"-arch sm_100 -m 64 "



//--------------------- .note.nv.cuinfo           --------------------------
	.section	.note.nv.cuinfo,"",@"SHT_NOTE"
	.sectionflags	@"SHF_NOTE_NV_CUINFO"
        /*0018*/ 	.short	0x0002
        /*001a*/ 	.short	0x0064
        /*001c*/ 	.short	0x0082
	.zero		2


//--------------------- .nv.info                  --------------------------
	.section	.nv.info,"",@"SHT_CUDA_INFO"
	.align	4


	//----- nvinfo : EIATTR_REGCOUNT
	.align		4
        /*0000*/ 	.byte	0x04, 0x2f
        /*0002*/ 	.short	(.L_1 - .L_0)
	.align		4
.L_0:
        /*0004*/ 	.word	index@(_Z6scalarPfS_S_iii)
        /*0008*/ 	.word	0x0000001a


	//----- nvinfo : EIATTR_FRAME_SIZE
	.align		4
.L_1:
        /*000c*/ 	.byte	0x04, 0x11
        /*000e*/ 	.short	(.L_3 - .L_2)
	.align		4
.L_2:
        /*0010*/ 	.word	index@(_Z6scalarPfS_S_iii)
        /*0014*/ 	.word	0x00000000


	//----- nvinfo : EIATTR_MIN_STACK_SIZE
	.align		4
.L_3:
        /*0018*/ 	.byte	0x04, 0x12
        /*001a*/ 	.short	(.L_5 - .L_4)
	.align		4
.L_4:
        /*001c*/ 	.word	index@(_Z6scalarPfS_S_iii)
        /*0020*/ 	.word	0x00000000
.L_5:


//--------------------- .nv.compat                --------------------------
	.section	.nv.compat,"",@"SHT_CUDA_COMPAT_INFO"
	.align	4
        /*0000*/ 	.byte	0x02, 0x09, 0x00, 0x00, 0x02, 0x02, 0x01, 0x00, 0x02, 0x05, 0x05, 0x00, 0x03, 0x07, 0x01, 0x01
        /*0010*/ 	.byte	0x02, 0x03, 0x00, 0x00, 0x02, 0x06, 0x01, 0x00, 0x04, 0x0b, 0x08, 0x00, 0x09, 0x00, 0x00, 0x00
        /*0020*/ 	.byte	0x00, 0x00, 0x00, 0x00


//--------------------- .nv.info._Z6scalarPfS_S_iii --------------------------
	.section	.nv.info._Z6scalarPfS_S_iii,"",@"SHT_CUDA_INFO"
	.sectionflags	@""
	.align	4


	//----- nvinfo : EIATTR_CUDA_API_VERSION
	.align		4
        /*0000*/ 	.byte	0x04, 0x37
        /*0002*/ 	.short	(.L_7 - .L_6)
.L_6:
        /*0004*/ 	.word	0x00000082


	//----- nvinfo : EIATTR_KPARAM_INFO
	.align		4
.L_7:
        /*0008*/ 	.byte	0x04, 0x17
        /*000a*/ 	.short	(.L_9 - .L_8)
.L_8:
        /*000c*/ 	.word	0x00000000
        /*0010*/ 	.short	0x0005
        /*0012*/ 	.short	0x0020
        /*0014*/ 	.byte	0x00, 0xf0, 0x11, 0x00


	//----- nvinfo : EIATTR_KPARAM_INFO
	.align		4
.L_9:
        /*0018*/ 	.byte	0x04, 0x17
        /*001a*/ 	.short	(.L_11 - .L_10)
.L_10:
        /*001c*/ 	.word	0x00000000
        /*0020*/ 	.short	0x0004
        /*0022*/ 	.short	0x001c
        /*0024*/ 	.byte	0x00, 0xf0, 0x11, 0x00


	//----- nvinfo : EIATTR_KPARAM_INFO
	.align		4
.L_11:
        /*0028*/ 	.byte	0x04, 0x17
        /*002a*/ 	.short	(.L_13 - .L_12)
.L_12:
        /*002c*/ 	.word	0x00000000
        /*0030*/ 	.short	0x0003
        /*0032*/ 	.short	0x0018
        /*0034*/ 	.byte	0x00, 0xf0, 0x11, 0x00


	//----- nvinfo : EIATTR_KPARAM_INFO
	.align		4
.L_13:
        /*0038*/ 	.byte	0x04, 0x17
        /*003a*/ 	.short	(.L_15 - .L_14)
.L_14:
        /*003c*/ 	.word	0x00000000
        /*0040*/ 	.short	0x0002
        /*0042*/ 	.short	0x0010
        /*0044*/ 	.byte	0x00, 0xf5, 0x21, 0x00


	//----- nvinfo : EIATTR_KPARAM_INFO
	.align		4
.L_15:
        /*0048*/ 	.byte	0x04, 0x17
        /*004a*/ 	.short	(.L_17 - .L_16)
.L_16:
        /*004c*/ 	.word	0x00000000
        /*0050*/ 	.short	0x0001
        /*0052*/ 	.short	0x0008
        /*0054*/ 	.byte	0x00, 0xf5, 0x21, 0x00


	//----- nvinfo : EIATTR_KPARAM_INFO
	.align		4
.L_17:
        /*0058*/ 	.byte	0x04, 0x17
        /*005a*/ 	.short	(.L_19 - .L_18)
.L_18:
        /*005c*/ 	.word	0x00000000
        /*0060*/ 	.short	0x0000
        /*0062*/ 	.short	0x0000
        /*0064*/ 	.byte	0x00, 0xf5, 0x21, 0x00


	//----- nvinfo : EIATTR_SPARSE_MMA_MASK
	.align		4
.L_19:
        /*0068*/ 	.byte	0x03, 0x50
        /*006a*/ 	.short	0x0000


	//----- nvinfo : EIATTR_MAXREG_COUNT
	.align		4
        /*006c*/ 	.byte	0x03, 0x1b
        /*006e*/ 	.short	0x00ff


	//----- nvinfo : EIATTR_MERCURY_ISA_VERSION
	.align		4
        /*0070*/ 	.byte	0x03, 0x5f
        /*0072*/ 	.short	0x0101


	//----- nvinfo : EIATTR_VRC_CTA_INIT_COUNT
	.align		4
        /*0074*/ 	.byte	0x02, 0x4a
	.zero		1
	.zero		1


	//----- nvinfo : EIATTR_EXIT_INSTR_OFFSETS
	.align		4
        /*0078*/ 	.byte	0x04, 0x1c
        /*007a*/ 	.short	(.L_21 - .L_20)


	//   ....[0]....
.L_20:
        /*007c*/ 	.word	0x00000070


	//   ....[1]....
        /*0080*/ 	.word	0x000003c0


	//   ....[2]....
        /*0084*/ 	.word	0x000005a0


	//----- nvinfo : EIATTR_CRS_STACK_SIZE
	.align		4
.L_21:
        /*0088*/ 	.byte	0x04, 0x1e
        /*008a*/ 	.short	(.L_23 - .L_22)
.L_22:
        /*008c*/ 	.word	0x00000000


	//----- nvinfo : EIATTR_CBANK_PARAM_SIZE
	.align		4
.L_23:
        /*0090*/ 	.byte	0x03, 0x19
        /*0092*/ 	.short	0x0024


	//----- nvinfo : EIATTR_PARAM_CBANK
	.align		4
        /*0094*/ 	.byte	0x04, 0x0a
        /*0096*/ 	.short	(.L_25 - .L_24)
	.align		4
.L_24:
        /*0098*/ 	.word	index@(.nv.constant0._Z6scalarPfS_S_iii)
        /*009c*/ 	.short	0x0380
        /*009e*/ 	.short	0x0024


	//----- nvinfo : EIATTR_SW_WAR
	.align		4
.L_25:
        /*00a0*/ 	.byte	0x04, 0x36
        /*00a2*/ 	.short	(.L_27 - .L_26)
.L_26:
        /*00a4*/ 	.word	0x00000008
.L_27:


//--------------------- .nv.callgraph             --------------------------
	.section	.nv.callgraph,"",@"SHT_CUDA_CALLGRAPH"
	.align	4
	.sectionentsize	8
	.align		4
        /*0000*/ 	.word	0x00000000
	.align		4
        /*0004*/ 	.word	0xffffffff
	.align		4
        /*0008*/ 	.word	0x00000000
	.align		4
        /*000c*/ 	.word	0xfffffffe
	.align		4
        /*0010*/ 	.word	0x00000000
	.align		4
        /*0014*/ 	.word	0xfffffffd
	.align		4
        /*0018*/ 	.word	0x00000000
	.align		4
        /*001c*/ 	.word	0xfffffffc


//--------------------- .text._Z6scalarPfS_S_iii  --------------------------
	.section	.text._Z6scalarPfS_S_iii,"ax",@progbits
	.align	128
        .global         _Z6scalarPfS_S_iii
        .type           _Z6scalarPfS_S_iii,@function
        .size           _Z6scalarPfS_S_iii,(.L_x_5 - _Z6scalarPfS_S_iii)
        .other          _Z6scalarPfS_S_iii,@"STO_CUDA_ENTRY STV_DEFAULT"
_Z6scalarPfS_S_iii:
.text._Z6scalarPfS_S_iii:
[----:B------:R-:W-:Y:S01]  /*0000*/  LDC R1, c[0x0][0x37c] ;  /* 0x0000df00ff017b82 */ /* 0x000fe20000000800 */
[----:B------:R-:W0:Y:S01]  /*0010*/  S2R R0, SR_TID.X ;  /* 0x0000000000007919 */ /* 0x000e220000002100 */
[----:B------:R-:W0:Y:S01]  /*0020*/  LDCU UR4, c[0x0][0x360] ;  /* 0x00006c00ff0477ac */ /* 0x000e220008000800 */
[----:B------:R-:W0:Y:S01]  /*0030*/  S2R R3, SR_CTAID.X ;  /* 0x0000000000037919 */ /* 0x000e220000002500 */
[----:B------:R-:W1:Y:S01]  /*0040*/  LDCU UR6, c[0x0][0x398] ;  /* 0x00007300ff0677ac */ /* 0x000e620008000800 */
[----:B0-----:R-:W-:-:S05]  /*0050*/  IMAD R0, R3, UR4, R0 ;  /* 0x0000000403007c24 */ /* 0x001fca000f8e0200 */
[----:B-1----:R-:W-:-:S13]  /*0060*/  ISETP.GE.AND P0, PT, R0, UR6, PT ;  /* 0x0000000600007c0c */ /* 0x002fda000bf06270 */
[----:B------:R-:W-:Y:S05]  /*0070*/  @P0 EXIT ;  /* 0x000000000000094d */ /* 0x000fea0003800000 */
[----:B------:R-:W0:Y:S01]  /*0080*/  LDC.64 R2, c[0x0][0x390] ;  /* 0x0000e400ff027b82 */ /* 0x000e220000000a00 */
[----:B------:R-:W1:Y:S01]  /*0090*/  LDCU.64 UR4, c[0x0][0x358] ;  /* 0x00006b00ff0477ac */ /* 0x000e620008000a00 */
[----:B------:R-:W2:Y:S06]  /*00a0*/  LDCU UR7, c[0x0][0x3a0] ;  /* 0x00007400ff0777ac */ /* 0x000eac0008000800 */
[----:B------:R-:W2:Y:S01]  /*00b0*/  LDC R5, c[0x0][0x39c] ;  /* 0x0000e700ff057b82 */ /* 0x000ea20000000800 */
[----:B0-----:R-:W-:-:S05]  /*00c0*/  IMAD.WIDE R2, R0, 0x4, R2 ;  /* 0x0000000400027825 */ /* 0x001fca00078e0202 */
[----:B-1----:R0:W5:Y:S01]  /*00d0*/  LDG.E R7, desc[UR4][R2.64] ;  /* 0x0000000402077981 */ /* 0x002162000c1e1900 */
[----:B------:R-:W-:Y:S01]  /*00e0*/  BSSY.RECONVERGENT B0, `(.L_x_0) ;  /* 0x000002d000007945 */ /* 0x000fe20003800200 */
[----:B--2---:R-:W-:-:S04]  /*00f0*/  IMAD R5, R5, UR7, RZ ;  /* 0x0000000705057c24 */ /* 0x004fc8000f8e02ff */
[----:B------:R-:W1:Y:S01]  /*0100*/  I2F.U32.RP R10, R5 ;  /* 0x00000005000a7306 */ /* 0x000e620000209000 */
[-C--:B------:R-:W-:Y:S02]  /*0110*/  IADD3 R4, PT, PT, R0, R5.reuse, RZ ;  /* 0x0000000500047210 */ /* 0x080fe40007ffe0ff */
[----:B------:R-:W-:Y:S02]  /*0120*/  IADD3 R13, PT, PT, RZ, -R5, RZ ;  /* 0x80000005ff0d7210 */ /* 0x000fe40007ffe0ff */
[C---:B------:R-:W-:Y:S02]  /*0130*/  ISETP.GE.AND P0, PT, R4.reuse, UR6, PT ;  /* 0x0000000604007c0c */ /* 0x040fe4000bf06270 */
[----:B------:R-:W-:Y:S02]  /*0140*/  VIMNMX R11, PT, PT, R4, UR6, !PT ;  /* 0x00000006040b7c48 */ /* 0x000fe4000ffe0100 */
[----:B------:R-:W-:Y:S02]  /*0150*/  SEL R6, RZ, 0x1, P0 ;  /* 0x00000001ff067807 */ /* 0x000fe40000000000 */
[----:B------:R-:W-:-:S02]  /*0160*/  ISETP.NE.U32.AND P2, PT, R5, RZ, PT ;  /* 0x000000ff0500720c */ /* 0x000fc40003f45070 */
[----:B------:R-:W-:Y:S01]  /*0170*/  IADD3 R4, PT, PT, R11, -R4, -R6 ;  /* 0x800000040b047210 */ /* 0x000fe20007ffe806 */
[----:B-1----:R-:W1:Y:S02]  /*0180*/  MUFU.RCP R10, R10 ;  /* 0x0000000a000a7308 */ /* 0x002e640000001000 */
[----:B-1----:R-:W-:-:S06]  /*0190*/  IADD3 R8, PT, PT, R10, 0xffffffe, RZ ;  /* 0x0ffffffe0a087810 */ /* 0x002fcc0007ffe0ff */
[----:B------:R1:W2:Y:S02]  /*01a0*/  F2I.FTZ.U32.TRUNC.NTZ R9, R8 ;  /* 0x0000000800097305 */ /* 0x0002a4000021f000 */
[----:B-1----:R-:W-:Y:S02]  /*01b0*/  IMAD.MOV.U32 R8, RZ, RZ, RZ ;  /* 0x000000ffff087224 */ /* 0x002fe400078e00ff */
[----:B--2---:R-:W-:-:S04]  /*01c0*/  IMAD R13, R13, R9, RZ ;  /* 0x000000090d0d7224 */ /* 0x004fc800078e02ff */
[----:B------:R-:W-:-:S06]  /*01d0*/  IMAD.HI.U32 R9, R9, R13, R8 ;  /* 0x0000000d09097227 */ /* 0x000fcc00078e0008 */
[----:B------:R-:W-:-:S05]  /*01e0*/  IMAD.HI.U32 R9, R9, R4, RZ ;  /* 0x0000000409097227 */ /* 0x000fca00078e00ff */
[----:B------:R-:W-:-:S05]  /*01f0*/  IADD3 R8, PT, PT, -R9, RZ, RZ ;  /* 0x000000ff09087210 */ /* 0x000fca0007ffe1ff */
[----:B------:R-:W-:-:S05]  /*0200*/  IMAD R4, R5, R8, R4 ;  /* 0x0000000805047224 */ /* 0x000fca00078e0204 */
[----:B------:R-:W-:-:S13]  /*0210*/  ISETP.GE.U32.AND P0, PT, R4, R5, PT ;  /* 0x000000050400720c */ /* 0x000fda0003f06070 */
[----:B------:R-:W-:Y:S01]  /*0220*/  @P0 IADD3 R4, PT, PT, -R5, R4, RZ ;  /* 0x0000000405040210 */ /* 0x000fe20007ffe1ff */
[----:B------:R-:W-:-:S03]  /*0230*/  @P0 VIADD R9, R9, 0x1 ;  /* 0x0000000109090836 */ /* 0x000fc60000000000 */
[----:B------:R-:W-:-:S13]  /*0240*/  ISETP.GE.U32.AND P1, PT, R4, R5, PT ;  /* 0x000000050400720c */ /* 0x000fda0003f26070 */
[----:B------:R-:W-:Y:S02]  /*0250*/  @P1 IADD3 R9, PT, PT, R9, 0x1, RZ ;  /* 0x0000000109091810 */ /* 0x000fe40007ffe0ff */
[----:B------:R-:W-:-:S04]  /*0260*/  @!P2 LOP3.LUT R9, RZ, R5, RZ, 0x33, !PT ;  /* 0x00000005ff09a212 */ /* 0x000fc800078e33ff */
[----:B------:R-:W-:-:S04]  /*0270*/  IADD3 R4, PT, PT, R6, R9, RZ ;  /* 0x0000000906047210 */ /* 0x000fc80007ffe0ff */
[C---:B------:R-:W-:Y:S02]  /*0280*/  LOP3.LUT R6, R4.reuse, 0x3, RZ, 0xc0, !PT ;  /* 0x0000000304067812 */ /* 0x040fe400078ec0ff */
[----:B------:R-:W-:Y:S02]  /*0290*/  ISETP.GE.U32.AND P1, PT, R4, 0x3, PT ;  /* 0x000000030400780c */ /* 0x000fe40003f26070 */
[----:B------:R-:W-:-:S13]  /*02a0*/  ISETP.NE.AND P0, PT, R6, 0x3, PT ;  /* 0x000000030600780c */ /* 0x000fda0003f05270 */
[----:B0-----:R-:W-:Y:S05]  /*02b0*/  @!P0 BRA `(.L_x_1) ;  /* 0x00000000003c8947 */ /* 0x001fea0003800000 */
[----:B------:R-:W0:Y:S01]  /*02c0*/  LDC.64 R14, c[0x0][0x380] ;  /* 0x0000e000ff0e7b82 */ /* 0x000e220000000a00 */
[----:B------:R-:W-:-:S04]  /*02d0*/  IADD3 R4, PT, PT, R4, 0x1, RZ ;  /* 0x0000000104047810 */ /* 0x000fc80007ffe0ff */
[----:B------:R-:W-:-:S03]  /*02e0*/  LOP3.LUT R4, R4, 0x3, RZ, 0xc0, !PT ;  /* 0x0000000304047812 */ /* 0x000fc600078ec0ff */
[----:B------:R-:W1:Y:S02]  /*02f0*/  LDC.64 R12, c[0x0][0x388] ;  /* 0x0000e200ff0c7b82 */ /* 0x000e640000000a00 */
[----:B------:R-:W-:-:S07]  /*0300*/  IMAD.MOV R4, RZ, RZ, -R4 ;  /* 0x000000ffff047224 */ /* 0x000fce00078e0a04 */
.L_x_2:
[----:B-1----:R-:W-:-:S04]  /*0310*/  IMAD.WIDE R8, R0, 0x4, R12 ;  /* 0x0000000400087825 */ /* 0x002fc800078e020c */
[----:B0-----:R-:W-:Y:S02]  /*0320*/  IMAD.WIDE R10, R0, 0x4, R14 ;  /* 0x00000004000a7825 */ /* 0x001fe400078e020e */
[----:B--2---:R-:W2:Y:S04]  /*0330*/  LDG.E R8, desc[UR4][R8.64] ;  /* 0x0000000408087981 */ /* 0x004ea8000c1e1900 */
[----:B------:R-:W2:Y:S01]  /*0340*/  LDG.E R10, desc[UR4][R10.64] ;  /* 0x000000040a0a7981 */ /* 0x000ea2000c1e1900 */
[----:B------:R-:W-:Y:S02]  /*0350*/  IADD3 R4, PT, PT, R4, 0x1, RZ ;  /* 0x0000000104047810 */ /* 0x000fe40007ffe0ff */
[----:B------:R-:W-:Y:S02]  /*0360*/  IADD3 R0, PT, PT, R5, R0, RZ ;  /* 0x0000000005007210 */ /* 0x000fe40007ffe0ff */
[----:B------:R-:W-:Y:S01]  /*0370*/  ISETP.NE.AND P0, PT, R4, RZ, PT ;  /* 0x000000ff0400720c */ /* 0x000fe20003f05270 */
[----:B--2--5:R-:W-:-:S05]  /*0380*/  FFMA R7, R10, R8, R7 ;  /* 0x000000080a077223 */ /* 0x024fca0000000007 */
[----:B------:R2:W-:Y:S07]  /*0390*/  STG.E desc[UR4][R2.64], R7 ;  /* 0x0000000702007986 */ /* 0x0005ee000c101904 */
[----:B------:R-:W-:Y:S05]  /*03a0*/  @P0 BRA `(.L_x_2) ;  /* 0xfffffffc00d80947 */ /* 0x000fea000383ffff */
.L_x_1:
[----:B------:R-:W-:Y:S05]  /*03b0*/  BSYNC.RECONVERGENT B0 ;  /* 0x0000000000007941 */ /* 0x000fea0003800200 */
.L_x_0:
[----:B------:R-:W-:Y:S05]  /*03c0*/  @!P1 EXIT ;  /* 0x000000000000994d */ /* 0x000fea0003800000 */
.L_x_3:
[----:B0-----:R-:W0:Y:S08]  /*03d0*/  LDC.64 R8, c[0x0][0x380] ;  /* 0x0000e000ff087b82 */ /* 0x001e300000000a00 */
[----:B------:R-:W1:Y:S01]  /*03e0*/  LDC.64 R10, c[0x0][0x388] ;  /* 0x0000e200ff0a7b82 */ /* 0x000e620000000a00 */
[----:B0-----:R-:W-:-:S05]  /*03f0*/  IMAD.WIDE R14, R0, 0x4, R8 ;  /* 0x00000004000e7825 */ /* 0x001fca00078e0208 */
[----:B------:R-:W3:Y:S01]  /*0400*/  LDG.E R4, desc[UR4][R14.64] ;  /* 0x000000040e047981 */ /* 0x000ee2000c1e1900 */
[----:B-1----:R-:W-:-:S05]  /*0410*/  IMAD.WIDE R16, R0, 0x4, R10 ;  /* 0x0000000400107825 */ /* 0x002fca00078e020a */
[----:B------:R-:W3:Y:S01]  /*0420*/  LDG.E R6, desc[UR4][R16.64] ;  /* 0x0000000410067981 */ /* 0x000ee2000c1e1900 */
[----:B------:R-:W-:-:S04]  /*0430*/  IMAD.WIDE R8, R5, 0x4, R16 ;  /* 0x0000000405087825 */ /* 0x000fc800078e0210 */
[----:B---3-5:R-:W-:Y:S01]  /*0440*/  FFMA R19, R4, R6, R7 ;  /* 0x0000000604137223 */ /* 0x028fe20000000007 */
[----:B--2---:R-:W-:-:S04]  /*0450*/  IMAD.WIDE R6, R5, 0x4, R14 ;  /* 0x0000000405067825 */ /* 0x004fc800078e020e */
[----:B------:R0:W-:Y:S04]  /*0460*/  STG.E desc[UR4][R2.64], R19 ;  /* 0x0000001302007986 */ /* 0x0001e8000c101904 */
[----:B------:R-:W2:Y:S04]  /*0470*/  LDG.E R4, desc[UR4][R6.64] ;  /* 0x0000000406047981 */ /* 0x000ea8000c1e1900 */
[----:B------:R-:W2:Y:S01]  /*0480*/  LDG.E R10, desc[UR4][R8.64] ;  /* 0x00000004080a7981 */ /* 0x000ea2000c1e1900 */
[----:B------:R-:W-:-:S04]  /*0490*/  IMAD.WIDE R12, R5, 0x4, R8 ;  /* 0x00000004050c7825 */ /* 0x000fc800078e0208 */
[----:B--2---:R-:W-:Y:S01]  /*04a0*/  FFMA R21, R4, R10, R19 ;  /* 0x0000000a04157223 */ /* 0x004fe20000000013 */
[----:B------:R-:W-:-:S04]  /*04b0*/  IMAD.WIDE R10, R5, 0x4, R6 ;  /* 0x00000004050a7825 */ /* 0x000fc800078e0206 */
        /* <DEDUP_REMOVED lines=9> */
[----:B------:R-:W-:-:S04]  /*0550*/  LEA R0, R5, R0, 0x2 ;  /* 0x0000000005007211 */ /* 0x000fc800078e10ff */
[----:B------:R-:W-:Y:S01]  /*0560*/  ISETP.GE.AND P0, PT, R0, UR6, PT ;  /* 0x0000000600007c0c */ /* 0x000fe2000bf06270 */
[----:B--2---:R-:W-:-:S05]  /*0570*/  FFMA R7, R14, R16, R23 ;  /* 0x000000100e077223 */ /* 0x004fca0000000017 */
[----:B------:R0:W-:Y:S07]  /*0580*/  STG.E desc[UR4][R2.64], R7 ;  /* 0x0000000702007986 */ /* 0x0001ee000c101904 */
[----:B------:R-:W-:Y:S05]  /*0590*/  @!P0 BRA `(.L_x_3) ;  /* 0xfffffffc008c8947 */ /* 0x000fea000383ffff */
[----:B------:R-:W-:Y:S05]  /*05a0*/  EXIT ;  /* 0x000000000000794d */ /* 0x000fea0003800000 */
.L_x_4:
[----:B------:R-:W-:-:S00]  /*05b0*/  BRA `(.L_x_4) ;  /* 0xfffffffc00fc7947 */ /* 0x000fc0000383ffff */
[----:B------:R-:W-:-:S00]  /*05c0*/  NOP ;  /* 0x0000000000007918 */ /* 0x000fc00000000000 */
        /* <DEDUP_REMOVED lines=11> */
.L_x_5:


//--------------------- .nv.shared.reserved.0     --------------------------
	.section	.nv.shared.reserved.0,"aw",@nobits
	.weak		__nv_reservedSMEM_offset_0_alias
	.size		__nv_reservedSMEM_offset_0_alias, 0, 64
	.other		__nv_reservedSMEM_offset_0_alias,@"STO_CUDA_RESERVED_SHARED STV_DEFAULT"
__nv_reservedSMEM_offset_0_alias:
	.zero		0
	.zero		64


//--------------------- .nv.constant0._Z6scalarPfS_S_iii --------------------------
	.section	.nv.constant0._Z6scalarPfS_S_iii,"a",@progbits
	.sectionflags	@""
	.align	4
.nv.constant0._Z6scalarPfS_S_iii:
	.zero		932


//--------------------- SYMBOLS --------------------------

	.type		.nv.reservedSmem.offset0,@object
	.size		.nv.reservedSmem.offset0,0x4
